//
// Generated by NVIDIA NVVM Compiler
//
// Compiler Build ID: CL-36424714
// Cuda compilation tools, release 13.0, V13.0.88
// Based on NVVM 20.0.0
//

.version 9.0
.target sm_100
.address_size 64

	// .globl	_Z14sum_kernel_devPKfPf

.visible .entry _Z14sum_kernel_devPKfPf(
	.param .u64 .ptr .align 1 _Z14sum_kernel_devPKfPf_param_0,
	.param .u64 .ptr .align 1 _Z14sum_kernel_devPKfPf_param_1
)
{
	.reg .pred 	%p<2>;
	.reg .b32 	%r<6>;
	.reg .b32 	%f<129>;
	.reg .b64 	%rd<9>;

	ld.param.u64 	%rd1, [_Z14sum_kernel_devPKfPf_param_0];
	ld.param.u64 	%rd2, [_Z14sum_kernel_devPKfPf_param_1];
	mov.u32 	%r2, %ctaid.x;
	mov.u32 	%r3, %ntid.x;
	mov.u32 	%r4, %tid.x;
	mad.lo.s32 	%r1, %r2, %r3, %r4;
	setp.gt.s32 	%p1, %r1, 7;
	@%p1 bra 	$L__BB0_2;
	cvta.to.global.u64 	%rd3, %rd1;
	cvta.to.global.u64 	%rd4, %rd2;
	shl.b32 	%r5, %r1, 6;
	mul.wide.s32 	%rd5, %r5, 4;
	add.s64 	%rd6, %rd3, %rd5;
	ld.global.nc.f32 	%f1, [%rd6];
	add.f32 	%f2, %f1, 0f00000000;
	ld.global.nc.f32 	%f3, [%rd6+4];
	add.f32 	%f4, %f2, %f3;
	ld.global.nc.f32 	%f5, [%rd6+8];
	add.f32 	%f6, %f4, %f5;
	ld.global.nc.f32 	%f7, [%rd6+12];
	add.f32 	%f8, %f6, %f7;
	ld.global.nc.f32 	%f9, [%rd6+16];
	add.f32 	%f10, %f8, %f9;
	ld.global.nc.f32 	%f11, [%rd6+20];
	add.f32 	%f12, %f10, %f11;
	ld.global.nc.f32 	%f13, [%rd6+24];
	add.f32 	%f14, %f12, %f13;
	ld.global.nc.f32 	%f15, [%rd6+28];
	add.f32 	%f16, %f14, %f15;
	ld.global.nc.f32 	%f17, [%rd6+32];
	add.f32 	%f18, %f16, %f17;
	ld.global.nc.f32 	%f19, [%rd6+36];
	add.f32 	%f20, %f18, %f19;
	ld.global.nc.f32 	%f21, [%rd6+40];
	add.f32 	%f22, %f20, %f21;
	ld.global.nc.f32 	%f23, [%rd6+44];
	add.f32 	%f24, %f22, %f23;
	ld.global.nc.f32 	%f25, [%rd6+48];
	add.f32 	%f26, %f24, %f25;
	ld.global.nc.f32 	%f27, [%rd6+52];
	add.f32 	%f28, %f26, %f27;
	ld.global.nc.f32 	%f29, [%rd6+56];
	add.f32 	%f30, %f28, %f29;
	ld.global.nc.f32 	%f31, [%rd6+60];
	add.f32 	%f32, %f30, %f31;
	ld.global.nc.f32 	%f33, [%rd6+64];
	add.f32 	%f34, %f32, %f33;
	ld.global.nc.f32 	%f35, [%rd6+68];
	add.f32 	%f36, %f34, %f35;
	ld.global.nc.f32 	%f37, [%rd6+72];
	add.f32 	%f38, %f36, %f37;
	ld.global.nc.f32 	%f39, [%rd6+76];
	add.f32 	%f40, %f38, %f39;
	ld.global.nc.f32 	%f41, [%rd6+80];
	add.f32 	%f42, %f40, %f41;
	ld.global.nc.f32 	%f43, [%rd6+84];
	add.f32 	%f44, %f42, %f43;
	ld.global.nc.f32 	%f45, [%rd6+88];
	add.f32 	%f46, %f44, %f45;
	ld.global.nc.f32 	%f47, [%rd6+92];
	add.f32 	%f48, %f46, %f47;
	ld.global.nc.f32 	%f49, [%rd6+96];
	add.f32 	%f50, %f48, %f49;
	ld.global.nc.f32 	%f51, [%rd6+100];
	add.f32 	%f52, %f50, %f51;
	ld.global.nc.f32 	%f53, [%rd6+104];
	add.f32 	%f54, %f52, %f53;
	ld.global.nc.f32 	%f55, [%rd6+108];
	add.f32 	%f56, %f54, %f55;
	ld.global.nc.f32 	%f57, [%rd6+112];
	add.f32 	%f58, %f56, %f57;
	ld.global.nc.f32 	%f59, [%rd6+116];
	add.f32 	%f60, %f58, %f59;
	ld.global.nc.f32 	%f61, [%rd6+120];
	add.f32 	%f62, %f60, %f61;
	ld.global.nc.f32 	%f63, [%rd6+124];
	add.f32 	%f64, %f62, %f63;
	ld.global.nc.f32 	%f65, [%rd6+128];
	add.f32 	%f66, %f64, %f65;
	ld.global.nc.f32 	%f67, [%rd6+132];
	add.f32 	%f68, %f66, %f67;
	ld.global.nc.f32 	%f69, [%rd6+136];
	add.f32 	%f70, %f68, %f69;
	ld.global.nc.f32 	%f71, [%rd6+140];
	add.f32 	%f72, %f70, %f71;
	ld.global.nc.f32 	%f73, [%rd6+144];
	add.f32 	%f74, %f72, %f73;
	ld.global.nc.f32 	%f75, [%rd6+148];
	add.f32 	%f76, %f74, %f75;
	ld.global.nc.f32 	%f77, [%rd6+152];
	add.f32 	%f78, %f76, %f77;
	ld.global.nc.f32 	%f79, [%rd6+156];
	add.f32 	%f80, %f78, %f79;
	ld.global.nc.f32 	%f81, [%rd6+160];
	add.f32 	%f82, %f80, %f81;
	ld.global.nc.f32 	%f83, [%rd6+164];
	add.f32 	%f84, %f82, %f83;
	ld.global.nc.f32 	%f85, [%rd6+168];
	add.f32 	%f86, %f84, %f85;
	ld.global.nc.f32 	%f87, [%rd6+172];
	add.f32 	%f88, %f86, %f87;
	ld.global.nc.f32 	%f89, [%rd6+176];
	add.f32 	%f90, %f88, %f89;
	ld.global.nc.f32 	%f91, [%rd6+180];
	add.f32 	%f92, %f90, %f91;
	ld.global.nc.f32 	%f93, [%rd6+184];
	add.f32 	%f94, %f92, %f93;
	ld.global.nc.f32 	%f95, [%rd6+188];
	add.f32 	%f96, %f94, %f95;
	ld.global.nc.f32 	%f97, [%rd6+192];
	add.f32 	%f98, %f96, %f97;
	ld.global.nc.f32 	%f99, [%rd6+196];
	add.f32 	%f100, %f98, %f99;
	ld.global.nc.f32 	%f101, [%rd6+200];
	add.f32 	%f102, %f100, %f101;
	ld.global.nc.f32 	%f103, [%rd6+204];
	add.f32 	%f104, %f102, %f103;
	ld.global.nc.f32 	%f105, [%rd6+208];
	add.f32 	%f106, %f104, %f105;
	ld.global.nc.f32 	%f107, [%rd6+212];
	add.f32 	%f108, %f106, %f107;
	ld.global.nc.f32 	%f109, [%rd6+216];
	add.f32 	%f110, %f108, %f109;
	ld.global.nc.f32 	%f111, [%rd6+220];
	add.f32 	%f112, %f110, %f111;
	ld.global.nc.f32 	%f113, [%rd6+224];
	add.f32 	%f114, %f112, %f113;
	ld.global.nc.f32 	%f115, [%rd6+228];
	add.f32 	%f116, %f114, %f115;
	ld.global.nc.f32 	%f117, [%rd6+232];
	add.f32 	%f118, %f116, %f117;
	ld.global.nc.f32 	%f119, [%rd6+236];
	add.f32 	%f120, %f118, %f119;
	ld.global.nc.f32 	%f121, [%rd6+240];
	add.f32 	%f122, %f120, %f121;
	ld.global.nc.f32 	%f123, [%rd6+244];
	add.f32 	%f124, %f122, %f123;
	ld.global.nc.f32 	%f125, [%rd6+248];
	add.f32 	%f126, %f124, %f125;
	ld.global.nc.f32 	%f127, [%rd6+252];
	add.f32 	%f128, %f126, %f127;
	mul.wide.s32 	%rd7, %r1, 4;
	add.s64 	%rd8, %rd4, %rd7;
	st.global.f32 	[%rd8], %f128;
$L__BB0_2:
	ret;

}


// ===== COMPILED SASS (sm_100) =====

	.target	sm_100

	.elftype	@"ET_EXEC"


//--------------------- .note.nv.tkinfo           --------------------------
	.section	.note.nv.tkinfo,"",@"SHT_NOTE"
	.sectionflags	@"SHF_NOTE_NV_TKINFO"
	.tkinfo
        /*0018*/ 	.word	0x00000002
        /*0030*/ 	.string	""
        /*0030*/ 	.string	"ptxas"
        /*0030*/ 	.string	"Cuda compilation tools, release 13.0, V13.0.88"
        /*0030*/ 	.string	"Build cuda_13.0.r13.0/compiler.36424714_0"
        /*0030*/ 	.string	"-arch sm_100 -m 64 "



//--------------------- .note.nv.cuinfo           --------------------------
	.section	.note.nv.cuinfo,"",@"SHT_NOTE"
	.sectionflags	@"SHF_NOTE_NV_CUINFO"
        /*0018*/ 	.short	0x0002
        /*001a*/ 	.short	0x0064
        /*001c*/ 	.short	0x0082
	.zero		2


//--------------------- .nv.info                  --------------------------
	.section	.nv.info,"",@"SHT_CUDA_INFO"
	.align	4


	//----- nvinfo : EIATTR_REGCOUNT
	.align		4
        /*0000*/ 	.byte	0x04, 0x2f
        /*0002*/ 	.short	(.L_1 - .L_0)
	.align		4
.L_0:
        /*0004*/ 	.word	index@(_Z14sum_kernel_devPKfPf)
        /*0008*/ 	.word	0x0000001e


	//----- nvinfo : EIATTR_FRAME_SIZE
	.align		4
.L_1:
        /*000c*/ 	.byte	0x04, 0x11
        /*000e*/ 	.short	(.L_3 - .L_2)
	.align		4
.L_2:
        /*0010*/ 	.word	index@(_Z14sum_kernel_devPKfPf)
        /*0014*/ 	.word	0x00000000


	//----- nvinfo : EIATTR_MIN_STACK_SIZE
	.align		4
.L_3:
        /*0018*/ 	.byte	0x04, 0x12
        /*001a*/ 	.short	(.L_5 - .L_4)
	.align		4
.L_4:
        /*001c*/ 	.word	index@(_Z14sum_kernel_devPKfPf)
        /*0020*/ 	.word	0x00000000
.L_5:


//--------------------- .nv.compat                --------------------------
	.section	.nv.compat,"",@"SHT_CUDA_COMPAT_INFO"
	.align	4
        /*0000*/ 	.byte	0x02, 0x09, 0x00, 0x00, 0x02, 0x02, 0x01, 0x00, 0x02, 0x05, 0x05, 0x00, 0x03, 0x07, 0x01, 0x01
        /*0010*/ 	.byte	0x02, 0x03, 0x00, 0x00, 0x02, 0x06, 0x01, 0x00, 0x04, 0x0b, 0x08, 0x00, 0x09, 0x00, 0x00, 0x00
        /*0020*/ 	.byte	0x00, 0x00, 0x00, 0x00


//--------------------- .nv.info._Z14sum_kernel_devPKfPf --------------------------
	.section	.nv.info._Z14sum_kernel_devPKfPf,"",@"SHT_CUDA_INFO"
	.sectionflags	@""
	.align	4


	//----- nvinfo : EIATTR_CUDA_API_VERSION
	.align		4
        /*0000*/ 	.byte	0x04, 0x37
        /*0002*/ 	.short	(.L_7 - .L_6)
.L_6:
        /*0004*/ 	.word	0x00000082


	//----- nvinfo : EIATTR_KPARAM_INFO
	.align		4
.L_7:
        /*0008*/ 	.byte	0x04, 0x17
        /*000a*/ 	.short	(.L_9 - .L_8)
.L_8:
        /*000c*/ 	.word	0x00000000
        /*0010*/ 	.short	0x0001
        /*0012*/ 	.short	0x0008
        /*0014*/ 	.byte	0x00, 0xf5, 0x21, 0x00


	//----- nvinfo : EIATTR_KPARAM_INFO
	.align		4
.L_9:
        /*0018*/ 	.byte	0x04, 0x17
        /*001a*/ 	.short	(.L_11 - .L_10)
.L_10:
        /*001c*/ 	.word	0x00000000
        /*0020*/ 	.short	0x0000
        /*0022*/ 	.short	0x0000
        /*0024*/ 	.byte	0x00, 0xf5, 0x21, 0x00


	//----- nvinfo : EIATTR_SPARSE_MMA_MASK
	.align		4
.L_11:
        /*0028*/ 	.byte	0x03, 0x50
        /*002a*/ 	.short	0x0000


	//----- nvinfo : EIATTR_MAXREG_COUNT
	.align		4
        /*002c*/ 	.byte	0x03, 0x1b
        /*002e*/ 	.short	0x00ff


	//----- nvinfo : EIATTR_MERCURY_ISA_VERSION
	.align		4
        /*0030*/ 	.byte	0x03, 0x5f
        /*0032*/ 	.short	0x0101


	//----- nvinfo : EIATTR_VRC_CTA_INIT_COUNT
	.align		4
        /*0034*/ 	.byte	0x02, 0x4a
	.zero		1
	.zero		1


	//----- nvinfo : EIATTR_EXIT_INSTR_OFFSETS
	.align		4
        /*0038*/ 	.byte	0x04, 0x1c
        /*003a*/ 	.short	(.L_13 - .L_12)


	//   ....[0]....
.L_12:
        /*003c*/ 	.word	0x00000060


	//   ....[1]....
        /*0040*/ 	.word	0x000008e0


	//----- nvinfo : EIATTR_CBANK_PARAM_SIZE
	.align		4
.L_13:
        /*0044*/ 	.byte	0x03, 0x19
        /*0046*/ 	.short	0x0010


	//----- nvinfo : EIATTR_PARAM_CBANK
	.align		4
        /*0048*/ 	.byte	0x04, 0x0a
        /*004a*/ 	.short	(.L_15 - .L_14)
	.align		4
.L_14:
        /*004c*/ 	.word	index@(.nv.constant0._Z14sum_kernel_devPKfPf)
        /*0050*/ 	.short	0x0380
        /*0052*/ 	.short	0x0010


	//----- nvinfo : EIATTR_SW_WAR
	.align		4
.L_15:
        /*0054*/ 	.byte	0x04, 0x36
        /*0056*/ 	.short	(.L_17 - .L_16)
.L_16:
        /*0058*/ 	.word	0x00000008
.L_17:


//--------------------- .nv.callgraph             --------------------------
	.section	.nv.callgraph,"",@"SHT_CUDA_CALLGRAPH"
	.align	4
	.sectionentsize	8
	.align		4
        /*0000*/ 	.word	0x00000000
	.align		4
        /*0004*/ 	.word	0xffffffff
	.align		4
        /*0008*/ 	.word	0x00000000
	.align		4
        /*000c*/ 	.word	0xfffffffe
	.align		4
        /*0010*/ 	.word	0x00000000
	.align		4
        /*0014*/ 	.word	0xfffffffd
	.align		4
        /*0018*/ 	.word	0x00000000
	.align		4
        /*001c*/ 	.word	0xfffffffc


//--------------------- .text._Z14sum_kernel_devPKfPf --------------------------
	.section	.text._Z14sum_kernel_devPKfPf,"ax",@progbits
	.align	128
        .global         _Z14sum_kernel_devPKfPf
        .type           _Z14sum_kernel_devPKfPf,@function
        .size           _Z14sum_kernel_devPKfPf,(.L_x_1 - _Z14sum_kernel_devPKfPf)
        .other          _Z14sum_kernel_devPKfPf,@"STO_CUDA_ENTRY STV_DEFAULT"
_Z14sum_kernel_devPKfPf:
.text._Z14sum_kernel_devPKfPf:
[----:B------:R-:W-:Y:S01]  /*0000*/  LDC R1, c[0x0][0x37c] ;  /* 0x0000df00ff017b82 */ /* 0x000fe20000000800 */
[----:B------:R-:W0:Y:S07]  /*0010*/  S2R R3, SR_TID.X ;  /* 0x0000000000037919 */ /* 0x000e2e0000002100 */
[----:B------:R-:W0:Y:S08]  /*0020*/  S2UR UR4, SR_CTAID.X ;  /* 0x00000000000479c3 */ /* 0x000e300000002500 */
[----:B------:R-:W0:Y:S02]  /*0030*/  LDC R0, c[0x0][0x360] ;  /* 0x0000d800ff007b82 */ /* 0x000e240000000800 */
[----:B0-----:R-:W-:-:S05]  /*0040*/  IMAD R0, R0, UR4, R3 ;  /* 0x0000000400007c24 */ /* 0x001fca000f8e0203 */
[----:B------:R-:W-:-:S13]  /*0050*/  ISETP.GT.AND P0, PT, R0, 0x7, PT ;  /* 0x000000070000780c */ /* 0x000fda0003f04270 */
[----:B------:R-:W-:Y:S05]  /*0060*/  @P0 EXIT ;  /* 0x000000000000094d */ /* 0x000fea0003800000 */
[----:B------:R-:W0:Y:S01]  /*0070*/  LDC.64 R2, c[0x0][0x380] ;  /* 0x0000e000ff027b82 */ /* 0x000e220000000a00 */
[----:B------:R-:W1:Y:S01]  /*0080*/  LDCU.64 UR4, c[0x0][0x358] ;  /* 0x00006b00ff0477ac */ /* 0x000e620008000a00 */
[----:B------:R-:W-:-:S05]  /*0090*/  SHF.L.U32 R5, R0, 0x6, RZ ;  /* 0x0000000600057819 */ /* 0x000fca00000006ff */
[----:B0-----:R-:W-:-:S05]  /*00a0*/  IMAD.WIDE R2, R5, 0x4, R2 ;  /* 0x0000000405027825 */ /* 0x001fca00078e0202 */
[----:B-1----:R-:W2:Y:S04]  /*00b0*/  LDG.E.CONSTANT R4, desc[UR4][R2.64] ;  /* 0x0000000402047981 */ /* 0x002ea8000c1e9900 */
[----:B------:R-:W3:Y:S04]  /*00c0*/  LDG.E.CONSTANT R21, desc[UR4][R2.64+0x4] ;  /* 0x0000040402157981 */ /* 0x000ee8000c1e9900 */
[----:B------:R-:W4:Y:S04]  /*00d0*/  LDG.E.CONSTANT R27, desc[UR4][R2.64+0x8] ;  /* 0x00000804021b7981 */ /* 0x000f28000c1e9900 */
[----:B------:R-:W5:Y:S04]  /*00e0*/  LDG.E.CONSTANT R5, desc[UR4][R2.64+0xc] ;  /* 0x00000c0402057981 */ /* 0x000f68000c1e9900 */
        /* <DEDUP_REMOVED lines=18> */
[----:B------:R-:W5:Y:S01]  /*0210*/  LDG.E.CONSTANT R25, desc[UR4][R2.64+0x58] ;  /* 0x0000580402197981 */ /* 0x000f62000c1e9900 */
[----:B--2---:R-:W-:-:S04]  /*0220*/  FADD R4, RZ, R4 ;  /* 0x00000004ff047221 */ /* 0x004fc80000000000 */
[----:B---3--:R-:W-:Y:S02]  /*0230*/  FADD R4, R4, R21 ;  /* 0x0000001504047221 */ /* 0x008fe40000000000 */
[----:B------:R-:W2:Y:S02]  /*0240*/  LDG.E.CONSTANT R21, desc[UR4][R2.64+0x5c] ;  /* 0x00005c0402157981 */ /* 0x000ea4000c1e9900 */
[----:B----4-:R-:W-:Y:S02]  /*0250*/  FADD R26, R4, R27 ;  /* 0x0000001b041a7221 */ /* 0x010fe40000000000 */
[----:B------:R-:W3:Y:S02]  /*0260*/  LDG.E.CONSTANT R4, desc[UR4][R2.64+0x60] ;  /* 0x0000600402047981 */ /* 0x000ee4000c1e9900 */
[----:B-----5:R-:W-:Y:S02]  /*0270*/  FADD R27, R26, R5 ;  /* 0x000000051a1b7221 */ /* 0x020fe40000000000 */
[----:B------:R-:W4:Y:S02]  /*0280*/  LDG.E.CONSTANT R5, desc[UR4][R2.64+0x64] ;  /* 0x0000640402057981 */ /* 0x000f24000c1e9900 */
[----:B------:R-:W-:-:S02]  /*0290*/  FADD R26, R27, R6 ;  /* 0x000000061b1a7221 */ /* 0x000fc40000000000 */
[----:B------:R-:W5:Y:S02]  /*02a0*/  LDG.E.CONSTANT R6, desc[UR4][R2.64+0x68] ;  /* 0x0000680402067981 */ /* 0x000f64000c1e9900 */
[----:B------:R-:W-:Y:S02]  /*02b0*/  FADD R27, R26, R7 ;  /* 0x000000071a1b7221 */ /* 0x000fe40000000000 */
[----:B------:R-:W5:Y:S02]  /*02c0*/  LDG.E.CONSTANT R7, desc[UR4][R2.64+0x6c] ;  /* 0x00006c0402077981 */ /* 0x000f64000c1e9900 */
[----:B------:R-:W-:Y:S02]  /*02d0*/  FADD R26, R27, R8 ;  /* 0x000000081b1a7221 */ /* 0x000fe40000000000 */
[----:B------:R-:W5:Y:S02]  /*02e0*/  LDG.E.CONSTANT R8, desc[UR4][R2.64+0x70] ;  /* 0x0000700402087981 */ /* 0x000f64000c1e9900 */
        /* <DEDUP_REMOVED lines=32> */
[----:B--2---:R-:W-:Y:S02]  /*04f0*/  FADD R27, R26, R21 ;  /* 0x000000151a1b7221 */ /* 0x004fe40000000000 */
[----:B------:R-:W2:Y:S02]  /*0500*/  LDG.E.CONSTANT R21, desc[UR4][R2.64+0xb4] ;  /* 0x0000b40402157981 */ /* 0x000ea4000c1e9900 */
[----:B---3--:R-:W-:Y:S02]  /*0510*/  FADD R26, R27, R4 ;  /* 0x000000041b1a7221 */ /* 0x008fe40000000000 */
[----:B------:R-:W3:Y:S02]  /*0520*/  LDG.E.CONSTANT R4, desc[UR4][R2.64+0xb8] ;  /* 0x0000b80402047981 */ /* 0x000ee4000c1e9900 */
[----:B----4-:R-:W-:-:S02]  /*0530*/  FADD R27, R26, R5 ;  /* 0x000000051a1b7221 */ /* 0x010fc40000000000 */
[----:B------:R-:W4:Y:S02]  /*0540*/  LDG.E.CONSTANT R5, desc[UR4][R2.64+0xbc] ;  /* 0x0000bc0402057981 */ /* 0x000f24000c1e9900 */
[----:B-----5:R-:W-:Y:S02]  /*0550*/  FADD R26, R27, R6 ;  /* 0x000000061b1a7221 */ /* 0x020fe40000000000 */
        /* <DEDUP_REMOVED lines=28> */
[----:B------:R-:W5:Y:S04]  /*0720*/  LDG.E.CONSTANT R20, desc[UR4][R2.64+0xf8] ;  /* 0x0000f80402147981 */ /* 0x000f68000c1e9900 */
[----:B------:R0:W5:Y:S01]  /*0730*/  LDG.E.CONSTANT R19, desc[UR4][R2.64+0xfc] ;  /* 0x0000fc0402137981 */ /* 0x000162000c1e9900 */
[----:B------:R-:W-:-:S04]  /*0740*/  FADD R22, R27, R22 ;  /* 0x000000161b167221 */ /* 0x000fc80000000000 */
[----:B------:R-:W-:-:S04]  /*0750*/  FADD R23, R22, R23 ;  /* 0x0000001716177221 */ /* 0x000fc80000000000 */
[----:B------:R-:W-:Y:S01]  /*0760*/  FADD R24, R23, R24 ;  /* 0x0000001817187221 */ /* 0x000fe20000000000 */
[----:B0-----:R-:W0:Y:S03]  /*0770*/  LDC.64 R2, c[0x0][0x388] ;  /* 0x0000e200ff027b82 */ /* 0x001e260000000a00 */
[----:B------:R-:W-:Y:S01]  /*0780*/  FADD R24, R24, R25 ;  /* 0x0000001918187221 */ /* 0x000fe20000000000 */
[----:B0-----:R-:W-:-:S04]  /*0790*/  IMAD.WIDE R2, R0, 0x4, R2 ;  /* 0x0000000400027825 */ /* 0x001fc800078e0202 */
[----:B--2---:R-:W-:-:S04]  /*07a0*/  FADD R21, R24, R21 ;  /* 0x0000001518157221 */ /* 0x004fc80000000000 */
[----:B---3--:R-:W-:-:S04]  /*07b0*/  FADD R4, R21, R4 ;  /* 0x0000000415047221 */ /* 0x008fc80000000000 */
[----:B----4-:R-:W-:-:S04]  /*07c0*/  FADD R5, R4, R5 ;  /* 0x0000000504057221 */ /* 0x010fc80000000000 */
[----:B-----5:R-:W-:-:S04]  /*07d0*/  FADD R6, R5, R6 ;  /* 0x0000000605067221 */ /* 0x020fc80000000000 */
[----:B------:R-:W-:-:S04]  /*07e0*/  FADD R7, R6, R7 ;  /* 0x0000000706077221 */ /* 0x000fc80000000000 */
        /* <DEDUP_REMOVED lines=13> */
[----:B------:R-:W-:-:S05]  /*08c0*/  FADD R19, R20, R19 ;  /* 0x0000001314137221 */ /* 0x000fca0000000000 */
[----:B------:R-:W-:Y:S01]  /*08d0*/  STG.E desc[UR4][R2.64], R19 ;  /* 0x0000001302007986 */ /* 0x000fe2000c101904 */
[----:B------:R-:W-:Y:S05]  /*08e0*/  EXIT ;  /* 0x000000000000794d */ /* 0x000fea0003800000 */
.L_x_0:
[----:B------:R-:W-:-:S00]  /*08f0*/  BRA `(.L_x_0) ;  /* 0xfffffffc00fc7947 */ /* 0x000fc0000383ffff */
[----:B------:R-:W-:-:S00]  /*0900*/  NOP ;  /* 0x0000000000007918 */ /* 0x000fc00000000000 */
[----:B------:R-:W-:-:S00]  /*0910*/  NOP ;  /* 0x0000000000007918 */ /* 0x000fc00000000000 */
[----:B------:R-:W-:-:S00]  /*0920*/  NOP ;  /* 0x0000000000007918 */ /* 0x000fc00000000000 */
[----:B------:R-:W-:-:S00]  /*0930*/  NOP ;  /* 0x0000000000007918 */ /* 0x000fc00000000000 */
[----:B------:R-:W-:-:S00]  /*0940*/  NOP ;  /* 0x0000000000007918 */ /* 0x000fc00000000000 */
[----:B------:R-:W-:-:S00]  /*0950*/  NOP ;  /* 0x0000000000007918 */ /* 0x000fc00000000000 */
[----:B------:R-:W-:-:S00]  /*0960*/  NOP ;  /* 0x0000000000007918 */ /* 0x000fc00000000000 */
[----:B------:R-:W-:-:S00]  /*0970*/  NOP ;  /* 0x0000000000007918 */ /* 0x000fc00000000000 */
.L_x_1:


//--------------------- .nv.shared.reserved.0     --------------------------
	.section	.nv.shared.reserved.0,"aw",@nobits
	.weak		__nv_reservedSMEM_offset_0_alias
	.size		__nv_reservedSMEM_offset_0_alias, 0, 64
	.other		__nv_reservedSMEM_offset_0_alias,@"STO_CUDA_RESERVED_SHARED STV_DEFAULT"
__nv_reservedSMEM_offset_0_alias:
	.zero		0
	.zero		64


//--------------------- .nv.constant0._Z14sum_kernel_devPKfPf --------------------------
	.section	.nv.constant0._Z14sum_kernel_devPKfPf,"a",@progbits
	.sectionflags	@""
	.align	4
.nv.constant0._Z14sum_kernel_devPKfPf:
	.zero		912


//--------------------- SYMBOLS --------------------------

	.type		.nv.reservedSmem.offset0,@object
	.size		.nv.reservedSmem.offset0,0x4
